//
// Generated by NVIDIA NVVM Compiler
//
// Compiler Build ID: CL-36424714
// Cuda compilation tools, release 13.0, V13.0.88
// Based on NVVM 20.0.0
//

.version 9.0
.target sm_100
.address_size 64

	// .globl	_Z10matproductPiS_S_

.visible .entry _Z10matproductPiS_S_(
	.param .u64 .ptr .align 1 _Z10matproductPiS_S__param_0,
	.param .u64 .ptr .align 1 _Z10matproductPiS_S__param_1,
	.param .u64 .ptr .align 1 _Z10matproductPiS_S__param_2
)
{
	.reg .b32 	%r<21>;
	.reg .b64 	%rd<13>;

	ld.param.u64 	%rd1, [_Z10matproductPiS_S__param_0];
	ld.param.u64 	%rd2, [_Z10matproductPiS_S__param_1];
	ld.param.u64 	%rd3, [_Z10matproductPiS_S__param_2];
	cvta.to.global.u64 	%rd4, %rd3;
	mov.u32 	%r1, %ctaid.x;
	mov.u32 	%r2, %ctaid.y;
	mul.lo.s32 	%r3, %r2, 5;
	add.s32 	%r4, %r3, %r1;
	mul.wide.u32 	%rd5, %r4, 4;
	add.s64 	%rd6, %rd4, %rd5;
	mov.b32 	%r5, 0;
	st.global.u32 	[%rd6], %r5;
	cvta.to.global.u64 	%rd7, %rd1;
	cvta.to.global.u64 	%rd8, %rd2;
	mul.wide.u32 	%rd9, %r3, 4;
	add.s64 	%rd10, %rd7, %rd9;
	ld.global.u32 	%r6, [%rd10];
	mul.wide.u32 	%rd11, %r1, 4;
	add.s64 	%rd12, %rd8, %rd11;
	ld.global.u32 	%r7, [%rd12];
	mul.lo.s32 	%r8, %r7, %r6;
	st.global.u32 	[%rd6], %r8;
	ld.global.u32 	%r9, [%rd10+4];
	ld.global.u32 	%r10, [%rd12+20];
	mad.lo.s32 	%r11, %r10, %r9, %r8;
	st.global.u32 	[%rd6], %r11;
	ld.global.u32 	%r12, [%rd10+8];
	ld.global.u32 	%r13, [%rd12+40];
	mad.lo.s32 	%r14, %r13, %r12, %r11;
	st.global.u32 	[%rd6], %r14;
	ld.global.u32 	%r15, [%rd10+12];
	ld.global.u32 	%r16, [%rd12+60];
	mad.lo.s32 	%r17, %r16, %r15, %r14;
	st.global.u32 	[%rd6], %r17;
	ld.global.u32 	%r18, [%rd10+16];
	ld.global.u32 	%r19, [%rd12+80];
	mad.lo.s32 	%r20, %r19, %r18, %r17;
	st.global.u32 	[%rd6], %r20;
	ret;

}


// ===== COMPILED SASS (sm_100) =====

	.target	sm_100

	.elftype	@"ET_EXEC"


//--------------------- .note.nv.tkinfo           --------------------------
	.section	.note.nv.tkinfo,"",@"SHT_NOTE"
	.sectionflags	@"SHF_NOTE_NV_TKINFO"
	.tkinfo
        /*0018*/ 	.word	0x00000002
        /*0030*/ 	.string	""
        /*0030*/ 	.string	"ptxas"
        /*0030*/ 	.string	"Cuda compilation tools, release 13.0, V13.0.88"
        /*0030*/ 	.string	"Build cuda_13.0.r13.0/compiler.36424714_0"
        /*0030*/ 	.string	"-arch sm_100 -m 64 "



//--------------------- .note.nv.cuinfo           --------------------------
	.section	.note.nv.cuinfo,"",@"SHT_NOTE"
	.sectionflags	@"SHF_NOTE_NV_CUINFO"
        /*0018*/ 	.short	0x0002
        /*001a*/ 	.short	0x0064
        /*001c*/ 	.short	0x0082
	.zero		2


//--------------------- .nv.info                  --------------------------
	.section	.nv.info,"",@"SHT_CUDA_INFO"
	.align	4


	//----- nvinfo : EIATTR_REGCOUNT
	.align		4
        /*0000*/ 	.byte	0x04, 0x2f
        /*0002*/ 	.short	(.L_1 - .L_0)
	.align		4
.L_0:
        /*0004*/ 	.word	index@(_Z10matproductPiS_S_)
        /*0008*/ 	.word	0x00000010


	//----- nvinfo : EIATTR_FRAME_SIZE
	.align		4
.L_1:
        /*000c*/ 	.byte	0x04, 0x11
        /*000e*/ 	.short	(.L_3 - .L_2)
	.align		4
.L_2:
        /*0010*/ 	.word	index@(_Z10matproductPiS_S_)
        /*0014*/ 	.word	0x00000000


	//----- nvinfo : EIATTR_MIN_STACK_SIZE
	.align		4
.L_3:
        /*0018*/ 	.byte	0x04, 0x12
        /*001a*/ 	.short	(.L_5 - .L_4)
	.align		4
.L_4:
        /*001c*/ 	.word	index@(_Z10matproductPiS_S_)
        /*0020*/ 	.word	0x00000000
.L_5:


//--------------------- .nv.compat                --------------------------
	.section	.nv.compat,"",@"SHT_CUDA_COMPAT_INFO"
	.align	4
        /*0000*/ 	.byte	0x02, 0x09, 0x00, 0x00, 0x02, 0x02, 0x01, 0x00, 0x02, 0x05, 0x05, 0x00, 0x03, 0x07, 0x01, 0x01
        /*0010*/ 	.byte	0x02, 0x03, 0x00, 0x00, 0x02, 0x06, 0x01, 0x00, 0x04, 0x0b, 0x08, 0x00, 0x09, 0x00, 0x00, 0x00
        /*0020*/ 	.byte	0x00, 0x00, 0x00, 0x00


//--------------------- .nv.info._Z10matproductPiS_S_ --------------------------
	.section	.nv.info._Z10matproductPiS_S_,"",@"SHT_CUDA_INFO"
	.sectionflags	@""
	.align	4


	//----- nvinfo : EIATTR_CUDA_API_VERSION
	.align		4
        /*0000*/ 	.byte	0x04, 0x37
        /*0002*/ 	.short	(.L_7 - .L_6)
.L_6:
        /*0004*/ 	.word	0x00000082


	//----- nvinfo : EIATTR_KPARAM_INFO
	.align		4
.L_7:
        /*0008*/ 	.byte	0x04, 0x17
        /*000a*/ 	.short	(.L_9 - .L_8)
.L_8:
        /*000c*/ 	.word	0x00000000
        /*0010*/ 	.short	0x0002
        /*0012*/ 	.short	0x0010
        /*0014*/ 	.byte	0x00, 0xf5, 0x21, 0x00


	//----- nvinfo : EIATTR_KPARAM_INFO
	.align		4
.L_9:
        /*0018*/ 	.byte	0x04, 0x17
        /*001a*/ 	.short	(.L_11 - .L_10)
.L_10:
        /*001c*/ 	.word	0x00000000
        /*0020*/ 	.short	0x0001
        /*0022*/ 	.short	0x0008
        /*0024*/ 	.byte	0x00, 0xf5, 0x21, 0x00


	//----- nvinfo : EIATTR_KPARAM_INFO
	.align		4
.L_11:
        /*0028*/ 	.byte	0x04, 0x17
        /*002a*/ 	.short	(.L_13 - .L_12)
.L_12:
        /*002c*/ 	.word	0x00000000
        /*0030*/ 	.short	0x0000
        /*0032*/ 	.short	0x0000
        /*0034*/ 	.byte	0x00, 0xf5, 0x21, 0x00


	//----- nvinfo : EIATTR_SPARSE_MMA_MASK
	.align		4
.L_13:
        /*0038*/ 	.byte	0x03, 0x50
        /*003a*/ 	.short	0x0000


	//----- nvinfo : EIATTR_MAXREG_COUNT
	.align		4
        /*003c*/ 	.byte	0x03, 0x1b
        /*003e*/ 	.short	0x00ff


	//----- nvinfo : EIATTR_MERCURY_ISA_VERSION
	.align		4
        /*0040*/ 	.byte	0x03, 0x5f
        /*0042*/ 	.short	0x0101


	//----- nvinfo : EIATTR_VRC_CTA_INIT_COUNT
	.align		4
        /*0044*/ 	.byte	0x02, 0x4a
	.zero		1
	.zero		1


	//----- nvinfo : EIATTR_EXIT_INSTR_OFFSETS
	.align		4
        /*0048*/ 	.byte	0x04, 0x1c
        /*004a*/ 	.short	(.L_15 - .L_14)


	//   ....[0]....
.L_14:
        /*004c*/ 	.word	0x00000210


	//----- nvinfo : EIATTR_CBANK_PARAM_SIZE
	.align		4
.L_15:
        /*0050*/ 	.byte	0x03, 0x19
        /*0052*/ 	.short	0x0018


	//----- nvinfo : EIATTR_PARAM_CBANK
	.align		4
        /*0054*/ 	.byte	0x04, 0x0a
        /*0056*/ 	.short	(.L_17 - .L_16)
	.align		4
.L_16:
        /*0058*/ 	.word	index@(.nv.constant0._Z10matproductPiS_S_)
        /*005c*/ 	.short	0x0380
        /*005e*/ 	.short	0x0018


	//----- nvinfo : EIATTR_SW_WAR
	.align		4
.L_17:
        /*0060*/ 	.byte	0x04, 0x36
        /*0062*/ 	.short	(.L_19 - .L_18)
.L_18:
        /*0064*/ 	.word	0x00000008
.L_19:


//--------------------- .nv.callgraph             --------------------------
	.section	.nv.callgraph,"",@"SHT_CUDA_CALLGRAPH"
	.align	4
	.sectionentsize	8
	.align		4
        /*0000*/ 	.word	0x00000000
	.align		4
        /*0004*/ 	.word	0xffffffff
	.align		4
        /*0008*/ 	.word	0x00000000
	.align		4
        /*000c*/ 	.word	0xfffffffe
	.align		4
        /*0010*/ 	.word	0x00000000
	.align		4
        /*0014*/ 	.word	0xfffffffd
	.align		4
        /*0018*/ 	.word	0x00000000
	.align		4
        /*001c*/ 	.word	0xfffffffc


//--------------------- .text._Z10matproductPiS_S_ --------------------------
	.section	.text._Z10matproductPiS_S_,"ax",@progbits
	.align	128
        .global         _Z10matproductPiS_S_
        .type           _Z10matproductPiS_S_,@function
        .size           _Z10matproductPiS_S_,(.L_x_1 - _Z10matproductPiS_S_)
        .other          _Z10matproductPiS_S_,@"STO_CUDA_ENTRY STV_DEFAULT"
_Z10matproductPiS_S_:
.text._Z10matproductPiS_S_:
[----:B------:R-:W-:Y:S01]  /*0000*/  LDC R1, c[0x0][0x37c] ;  /* 0x0000df00ff017b82 */ /* 0x000fe20000000800 */
[----:B------:R-:W0:Y:S07]  /*0010*/  S2R R9, SR_CTAID.Y ;  /* 0x0000000000097919 */ /* 0x000e2e0000002600 */
[----:B------:R-:W1:Y:S01]  /*0020*/  LDC.64 R2, c[0x0][0x390] ;  /* 0x0000e400ff027b82 */ /* 0x000e620000000a00 */
[----:B------:R-:W2:Y:S01]  /*0030*/  LDCU.64 UR4, c[0x0][0x358] ;  /* 0x00006b00ff0477ac */ /* 0x000ea20008000a00 */
[----:B------:R-:W3:Y:S06]  /*0040*/  S2R R0, SR_CTAID.X ;  /* 0x0000000000007919 */ /* 0x000eec0000002500 */
[----:B------:R-:W4:Y:S08]  /*0050*/  LDC.64 R4, c[0x0][0x380] ;  /* 0x0000e000ff047b82 */ /* 0x000f300000000a00 */
[----:B------:R-:W5:Y:S01]  /*0060*/  LDC.64 R6, c[0x0][0x388] ;  /* 0x0000e200ff067b82 */ /* 0x000f620000000a00 */
[----:B0-----:R-:W-:-:S04]  /*0070*/  LEA R9, R9, R9, 0x2 ;  /* 0x0000000909097211 */ /* 0x001fc800078e10ff */
[C---:B---3--:R-:W-:Y:S01]  /*0080*/  IADD3 R11, PT, PT, R9.reuse, R0, RZ ;  /* 0x00000000090b7210 */ /* 0x048fe20007ffe0ff */
[----:B----4-:R-:W-:-:S04]  /*0090*/  IMAD.WIDE.U32 R4, R9, 0x4, R4 ;  /* 0x0000000409047825 */ /* 0x010fc800078e0004 */
[----:B-1----:R-:W-:-:S04]  /*00a0*/  IMAD.WIDE.U32 R2, R11, 0x4, R2 ;  /* 0x000000040b027825 */ /* 0x002fc800078e0002 */
[----:B-----5:R-:W-:Y:S01]  /*00b0*/  IMAD.WIDE.U32 R6, R0, 0x4, R6 ;  /* 0x0000000400067825 */ /* 0x020fe200078e0006 */
[----:B--2---:R-:W-:Y:S04]  /*00c0*/  STG.E desc[UR4][R2.64], RZ ;  /* 0x000000ff02007986 */ /* 0x004fe8000c101904 */
[----:B------:R-:W2:Y:S04]  /*00d0*/  LDG.E R0, desc[UR4][R4.64] ;  /* 0x0000000404007981 */ /* 0x000ea8000c1e1900 */
[----:B------:R-:W2:Y:S02]  /*00e0*/  LDG.E R9, desc[UR4][R6.64] ;  /* 0x0000000406097981 */ /* 0x000ea4000c1e1900 */
[----:B--2---:R-:W-:-:S05]  /*00f0*/  IMAD R9, R0, R9, RZ ;  /* 0x0000000900097224 */ /* 0x004fca00078e02ff */
[----:B------:R0:W-:Y:S04]  /*0100*/  STG.E desc[UR4][R2.64], R9 ;  /* 0x0000000902007986 */ /* 0x0001e8000c101904 */
[----:B------:R-:W2:Y:S04]  /*0110*/  LDG.E R0, desc[UR4][R4.64+0x4] ;  /* 0x0000040404007981 */ /* 0x000ea8000c1e1900 */
[----:B------:R-:W2:Y:S02]  /*0120*/  LDG.E R8, desc[UR4][R6.64+0x14] ;  /* 0x0000140406087981 */ /* 0x000ea4000c1e1900 */
[----:B--2---:R-:W-:-:S05]  /*0130*/  IMAD R11, R0, R8, R9 ;  /* 0x00000008000b7224 */ /* 0x004fca00078e0209 */
[----:B------:R1:W-:Y:S04]  /*0140*/  STG.E desc[UR4][R2.64], R11 ;  /* 0x0000000b02007986 */ /* 0x0003e8000c101904 */
[----:B------:R-:W2:Y:S04]  /*0150*/  LDG.E R0, desc[UR4][R4.64+0x8] ;  /* 0x0000080404007981 */ /* 0x000ea8000c1e1900 */
[----:B------:R-:W2:Y:S02]  /*0160*/  LDG.E R8, desc[UR4][R6.64+0x28] ;  /* 0x0000280406087981 */ /* 0x000ea4000c1e1900 */
[----:B--2---:R-:W-:-:S05]  /*0170*/  IMAD R13, R0, R8, R11 ;  /* 0x00000008000d7224 */ /* 0x004fca00078e020b */
[----:B------:R-:W-:Y:S04]  /*0180*/  STG.E desc[UR4][R2.64], R13 ;  /* 0x0000000d02007986 */ /* 0x000fe8000c101904 */
[----:B------:R-:W0:Y:S04]  /*0190*/  LDG.E R0, desc[UR4][R4.64+0xc] ;  /* 0x00000c0404007981 */ /* 0x000e28000c1e1900 */
[----:B------:R-:W0:Y:S02]  /*01a0*/  LDG.E R8, desc[UR4][R6.64+0x3c] ;  /* 0x00003c0406087981 */ /* 0x000e24000c1e1900 */
[----:B0-----:R-:W-:-:S05]  /*01b0*/  IMAD R9, R0, R8, R13 ;  /* 0x0000000800097224 */ /* 0x001fca00078e020d */
[----:B------:R-:W-:Y:S04]  /*01c0*/  STG.E desc[UR4][R2.64], R9 ;  /* 0x0000000902007986 */ /* 0x000fe8000c101904 */
[----:B------:R-:W1:Y:S04]  /*01d0*/  LDG.E R0, desc[UR4][R4.64+0x10] ;  /* 0x0000100404007981 */ /* 0x000e68000c1e1900 */
[----:B------:R-:W1:Y:S02]  /*01e0*/  LDG.E R8, desc[UR4][R6.64+0x50] ;  /* 0x0000500406087981 */ /* 0x000e64000c1e1900 */
[----:B-1----:R-:W-:-:S05]  /*01f0*/  IMAD R11, R0, R8, R9 ;  /* 0x00000008000b7224 */ /* 0x002fca00078e0209 */
[----:B------:R-:W-:Y:S01]  /*0200*/  STG.E desc[UR4][R2.64], R11 ;  /* 0x0000000b02007986 */ /* 0x000fe2000c101904 */
[----:B------:R-:W-:Y:S05]  /*0210*/  EXIT ;  /* 0x000000000000794d */ /* 0x000fea0003800000 */
.L_x_0:
[----:B------:R-:W-:-:S00]  /*0220*/  BRA `(.L_x_0) ;  /* 0xfffffffc00fc7947 */ /* 0x000fc0000383ffff */
[----:B------:R-:W-:-:S00]  /*0230*/  NOP ;  /* 0x0000000000007918 */ /* 0x000fc00000000000 */
        /* <DEDUP_REMOVED lines=12> */
.L_x_1:


//--------------------- .nv.shared.reserved.0     --------------------------
	.section	.nv.shared.reserved.0,"aw",@nobits
	.weak		__nv_reservedSMEM_offset_0_alias
	.size		__nv_reservedSMEM_offset_0_alias, 0, 64
	.other		__nv_reservedSMEM_offset_0_alias,@"STO_CUDA_RESERVED_SHARED STV_DEFAULT"
__nv_reservedSMEM_offset_0_alias:
	.zero		0
	.zero		64


//--------------------- .nv.constant0._Z10matproductPiS_S_ --------------------------
	.section	.nv.constant0._Z10matproductPiS_S_,"a",@progbits
	.sectionflags	@""
	.align	4
.nv.constant0._Z10matproductPiS_S_:
	.zero		920


//--------------------- SYMBOLS --------------------------

	.type		.nv.reservedSmem.offset0,@object
	.size		.nv.reservedSmem.offset0,0x4
